//
// Generated by NVIDIA NVVM Compiler
//
// Compiler Build ID: CL-36424714
// Cuda compilation tools, release 13.0, V13.0.88
// Based on NVVM 20.0.0
//

.version 9.0
.target sm_100
.address_size 64

	// .globl	default_function_kernel

.visible .entry default_function_kernel(
	.param .u64 .ptr .align 1 default_function_kernel_param_0
)
.maxntid 4
{
	.reg .pred 	%p<4>;
	.reg .b32 	%r<5>;
	.reg .b64 	%rd<5>;

	ld.param.u64 	%rd1, [default_function_kernel_param_0];
	mov.u32 	%r1, %tid.x;
	setp.eq.s32 	%p1, %r1, 3;
	setp.eq.s32 	%p2, %r1, 2;
	setp.eq.s32 	%p3, %r1, 1;
	selp.b32 	%r2, 17, 11, %p3;
	selp.b32 	%r3, 2, %r2, %p2;
	selp.b32 	%r4, 7, %r3, %p1;
	cvta.to.global.u64 	%rd2, %rd1;
	mul.wide.u32 	%rd3, %r1, 4;
	add.s64 	%rd4, %rd2, %rd3;
	st.global.u32 	[%rd4], %r4;
	ret;

}


// ===== COMPILED SASS (sm_100) =====

	.target	sm_100

	.elftype	@"ET_EXEC"


//--------------------- .note.nv.tkinfo           --------------------------
	.section	.note.nv.tkinfo,"",@"SHT_NOTE"
	.sectionflags	@"SHF_NOTE_NV_TKINFO"
	.tkinfo
        /*0018*/ 	.word	0x00000002
        /*0030*/ 	.string	""
        /*0030*/ 	.string	"ptxas"
        /*0030*/ 	.string	"Cuda compilation tools, release 13.0, V13.0.88"
        /*0030*/ 	.string	"Build cuda_13.0.r13.0/compiler.36424714_0"
        /*0030*/ 	.string	"-arch sm_100 -m 64 "



//--------------------- .note.nv.cuinfo           --------------------------
	.section	.note.nv.cuinfo,"",@"SHT_NOTE"
	.sectionflags	@"SHF_NOTE_NV_CUINFO"
        /*0018*/ 	.short	0x0002
        /*001a*/ 	.short	0x0064
        /*001c*/ 	.short	0x0082
	.zero		2


//--------------------- .nv.info                  --------------------------
	.section	.nv.info,"",@"SHT_CUDA_INFO"
	.align	4


	//----- nvinfo : EIATTR_REGCOUNT
	.align		4
        /*0000*/ 	.byte	0x04, 0x2f
        /*0002*/ 	.short	(.L_1 - .L_0)
	.align		4
.L_0:
        /*0004*/ 	.word	index@(default_function_kernel)
        /*0008*/ 	.word	0x00000008


	//----- nvinfo : EIATTR_FRAME_SIZE
	.align		4
.L_1:
        /*000c*/ 	.byte	0x04, 0x11
        /*000e*/ 	.short	(.L_3 - .L_2)
	.align		4
.L_2:
        /*0010*/ 	.word	index@(default_function_kernel)
        /*0014*/ 	.word	0x00000000


	//----- nvinfo : EIATTR_MIN_STACK_SIZE
	.align		4
.L_3:
        /*0018*/ 	.byte	0x04, 0x12
        /*001a*/ 	.short	(.L_5 - .L_4)
	.align		4
.L_4:
        /*001c*/ 	.word	index@(default_function_kernel)
        /*0020*/ 	.word	0x00000000
.L_5:


//--------------------- .nv.compat                --------------------------
	.section	.nv.compat,"",@"SHT_CUDA_COMPAT_INFO"
	.align	4
        /*0000*/ 	.byte	0x02, 0x09, 0x00, 0x00, 0x02, 0x02, 0x01, 0x00, 0x02, 0x05, 0x05, 0x00, 0x03, 0x07, 0x01, 0x01
        /*0010*/ 	.byte	0x02, 0x03, 0x00, 0x00, 0x02, 0x06, 0x01, 0x00, 0x04, 0x0b, 0x08, 0x00, 0x09, 0x00, 0x00, 0x00
        /*0020*/ 	.byte	0x00, 0x00, 0x00, 0x00


//--------------------- .nv.info.default_function_kernel --------------------------
	.section	.nv.info.default_function_kernel,"",@"SHT_CUDA_INFO"
	.sectionflags	@""
	.align	4


	//----- nvinfo : EIATTR_CUDA_API_VERSION
	.align		4
        /*0000*/ 	.byte	0x04, 0x37
        /*0002*/ 	.short	(.L_7 - .L_6)
.L_6:
        /*0004*/ 	.word	0x00000082


	//----- nvinfo : EIATTR_KPARAM_INFO
	.align		4
.L_7:
        /*0008*/ 	.byte	0x04, 0x17
        /*000a*/ 	.short	(.L_9 - .L_8)
.L_8:
        /*000c*/ 	.word	0x00000000
        /*0010*/ 	.short	0x0000
        /*0012*/ 	.short	0x0000
        /*0014*/ 	.byte	0x00, 0xf5, 0x21, 0x00


	//----- nvinfo : EIATTR_SPARSE_MMA_MASK
	.align		4
.L_9:
        /*0018*/ 	.byte	0x03, 0x50
        /*001a*/ 	.short	0x0000


	//----- nvinfo : EIATTR_MAXREG_COUNT
	.align		4
        /*001c*/ 	.byte	0x03, 0x1b
        /*001e*/ 	.short	0x00ff


	//----- nvinfo : EIATTR_MERCURY_ISA_VERSION
	.align		4
        /*0020*/ 	.byte	0x03, 0x5f
        /*0022*/ 	.short	0x0101


	//----- nvinfo : EIATTR_VRC_CTA_INIT_COUNT
	.align		4
        /*0024*/ 	.byte	0x02, 0x4a
	.zero		1
	.zero		1


	//----- nvinfo : EIATTR_EXIT_INSTR_OFFSETS
	.align		4
        /*0028*/ 	.byte	0x04, 0x1c
        /*002a*/ 	.short	(.L_11 - .L_10)


	//   ....[0]....
.L_10:
        /*002c*/ 	.word	0x000000d0


	//----- nvinfo : EIATTR_MAX_THREADS
	.align		4
.L_11:
        /*0030*/ 	.byte	0x04, 0x05
        /*0032*/ 	.short	(.L_13 - .L_12)
.L_12:
        /*0034*/ 	.word	0x00000004
        /*0038*/ 	.word	0x00000001
        /*003c*/ 	.word	0x00000001


	//----- nvinfo : EIATTR_CBANK_PARAM_SIZE
	.align		4
.L_13:
        /*0040*/ 	.byte	0x03, 0x19
        /*0042*/ 	.short	0x0008


	//----- nvinfo : EIATTR_PARAM_CBANK
	.align		4
        /*0044*/ 	.byte	0x04, 0x0a
        /*0046*/ 	.short	(.L_15 - .L_14)
	.align		4
.L_14:
        /*0048*/ 	.word	index@(.nv.constant0.default_function_kernel)
        /*004c*/ 	.short	0x0380
        /*004e*/ 	.short	0x0008


	//----- nvinfo : EIATTR_SW_WAR
	.align		4
.L_15:
        /*0050*/ 	.byte	0x04, 0x36
        /*0052*/ 	.short	(.L_17 - .L_16)
.L_16:
        /*0054*/ 	.word	0x00000008
.L_17:


//--------------------- .nv.callgraph             --------------------------
	.section	.nv.callgraph,"",@"SHT_CUDA_CALLGRAPH"
	.align	4
	.sectionentsize	8
	.align		4
        /*0000*/ 	.word	0x00000000
	.align		4
        /*0004*/ 	.word	0xffffffff
	.align		4
        /*0008*/ 	.word	0x00000000
	.align		4
        /*000c*/ 	.word	0xfffffffe
	.align		4
        /*0010*/ 	.word	0x00000000
	.align		4
        /*0014*/ 	.word	0xfffffffd
	.align		4
        /*0018*/ 	.word	0x00000000
	.align		4
        /*001c*/ 	.word	0xfffffffc


//--------------------- .text.default_function_kernel --------------------------
	.section	.text.default_function_kernel,"ax",@progbits
	.align	128
        .global         default_function_kernel
        .type           default_function_kernel,@function
        .size           default_function_kernel,(.L_x_1 - default_function_kernel)
        .other          default_function_kernel,@"STO_CUDA_ENTRY STV_DEFAULT"
default_function_kernel:
.text.default_function_kernel:
[----:B------:R-:W-:Y:S01]  /*0000*/  LDC R1, c[0x0][0x37c] ;  /* 0x0000df00ff017b82 */ /* 0x000fe20000000800 */
[----:B------:R-:W0:Y:S07]  /*0010*/  S2R R5, SR_TID.X ;  /* 0x0000000000057919 */ /* 0x000e2e0000002100 */
[----:B------:R-:W1:Y:S01]  /*0020*/  LDC.64 R2, c[0x0][0x380] ;  /* 0x0000e000ff027b82 */ /* 0x000e620000000a00 */
[----:B------:R-:W2:Y:S01]  /*0030*/  LDCU.64 UR4, c[0x0][0x358] ;  /* 0x00006b00ff0477ac */ /* 0x000ea20008000a00 */
[----:B------:R-:W-:Y:S01]  /*0040*/  IMAD.MOV.U32 R0, RZ, RZ, 0x11 ;  /* 0x00000011ff007424 */ /* 0x000fe200078e00ff */
[C---:B0-----:R-:W-:Y:S01]  /*0050*/  ISETP.NE.AND P1, PT, R5.reuse, 0x1, PT ;  /* 0x000000010500780c */ /* 0x041fe20003f25270 */
[C---:B-1----:R-:W-:Y:S01]  /*0060*/  IMAD.WIDE.U32 R2, R5.reuse, 0x4, R2 ;  /* 0x0000000405027825 */ /* 0x042fe200078e0002 */
[----:B------:R-:W-:-:S02]  /*0070*/  ISETP.NE.AND P0, PT, R5, 0x2, PT ;  /* 0x000000020500780c */ /* 0x000fc40003f05270 */
[----:B------:R-:W-:Y:S02]  /*0080*/  SEL R0, R0, 0xb, !P1 ;  /* 0x0000000b00007807 */ /* 0x000fe40004800000 */
[----:B------:R-:W-:Y:S02]  /*0090*/  ISETP.NE.AND P1, PT, R5, 0x3, PT ;  /* 0x000000030500780c */ /* 0x000fe40003f25270 */
[----:B------:R-:W-:-:S04]  /*00a0*/  SEL R0, R0, 0x2, P0 ;  /* 0x0000000200007807 */ /* 0x000fc80000000000 */
[----:B------:R-:W-:-:S05]  /*00b0*/  SEL R5, R0, 0x7, P1 ;  /* 0x0000000700057807 */ /* 0x000fca0000800000 */
[----:B--2---:R-:W-:Y:S01]  /*00c0*/  STG.E desc[UR4][R2.64], R5 ;  /* 0x0000000502007986 */ /* 0x004fe2000c101904 */
[----:B------:R-:W-:Y:S05]  /*00d0*/  EXIT ;  /* 0x000000000000794d */ /* 0x000fea0003800000 */
.L_x_0:
[----:B------:R-:W-:-:S00]  /*00e0*/  BRA `(.L_x_0) ;  /* 0xfffffffc00fc7947 */ /* 0x000fc0000383ffff */
[----:B------:R-:W-:-:S00]  /*00f0*/  NOP ;  /* 0x0000000000007918 */ /* 0x000fc00000000000 */
        /* <DEDUP_REMOVED lines=8> */
.L_x_1:


//--------------------- .nv.shared.reserved.0     --------------------------
	.section	.nv.shared.reserved.0,"aw",@nobits
	.weak		__nv_reservedSMEM_offset_0_alias
	.size		__nv_reservedSMEM_offset_0_alias, 0, 64
	.other		__nv_reservedSMEM_offset_0_alias,@"STO_CUDA_RESERVED_SHARED STV_DEFAULT"
__nv_reservedSMEM_offset_0_alias:
	.zero		0
	.zero		64


//--------------------- .nv.constant0.default_function_kernel --------------------------
	.section	.nv.constant0.default_function_kernel,"a",@progbits
	.sectionflags	@""
	.align	4
.nv.constant0.default_function_kernel:
	.zero		904


//--------------------- SYMBOLS --------------------------

	.type		.nv.reservedSmem.offset0,@object
	.size		.nv.reservedSmem.offset0,0x4
